	.headerflags	@"EF_CUDA_TEXMODE_UNIFIED EF_CUDA_64BIT_ADDRESS EF_CUDA_ACCELERATORS EF_CUDA_SM90 EF_CUDA_VIRTUAL_SM(EF_CUDA_SM90)"
	.elftype	@"ET_EXEC"


//--------------------- .nv.info                  --------------------------
	.section	.nv.info,"",@"SHT_CUDA_INFO"
	.align	4


	//----- nvinfo : EIATTR_REGCOUNT
	.align		4
        /*0000*/ 	.byte	0x04, 0x2f
        /*0002*/ 	.short	(.L_1 - .L_0)
	.align		4
.L_0:
        /*0004*/ 	.word	index@(triton_poi_fused__unsafe_index_add_mul_sub_34)
        /*0008*/ 	.word	0x00000019


	//----- nvinfo : EIATTR_MIN_STACK_SIZE
	.align		4
.L_1:
        /*000c*/ 	.byte	0x04, 0x12
        /*000e*/ 	.short	(.L_3 - .L_2)
	.align		4
.L_2:
        /*0010*/ 	.word	index@(triton_poi_fused__unsafe_index_add_mul_sub_34)
        /*0014*/ 	.word	0x00000000


	//----- nvinfo : EIATTR_FRAME_SIZE
	.align		4
.L_3:
        /*0018*/ 	.byte	0x04, 0x11
        /*001a*/ 	.short	(.L_5 - .L_4)
	.align		4
.L_4:
        /*001c*/ 	.word	index@(triton_poi_fused__unsafe_index_add_mul_sub_34)
        /*0020*/ 	.word	0x00000000


	//----- nvinfo : EIATTR_MIN_STACK_SIZE
	.align		4
.L_5:
        /*0024*/ 	.byte	0x04, 0x12
        /*0026*/ 	.short	(.L_7 - .L_6)
	.align		4
.L_6:
        /*0028*/ 	.word	index@(triton_poi_fused__unsafe_index_add_mul_sub_34)
        /*002c*/ 	.word	0x00000000
.L_7:


//--------------------- .nv.info.triton_poi_fused__unsafe_index_add_mul_sub_34 --------------------------
	.section	.nv.info.triton_poi_fused__unsafe_index_add_mul_sub_34,"",@"SHT_CUDA_INFO"
	.sectionflags	@""
	.align	4


	//----- nvinfo : EIATTR_CUDA_API_VERSION
	.align		4
        /*0000*/ 	.byte	0x04, 0x37
        /*0002*/ 	.short	(.L_9 - .L_8)
.L_8:
        /*0004*/ 	.word	0x0000007c


	//----- nvinfo : EIATTR_KPARAM_INFO
	.align		4
.L_9:
        /*0008*/ 	.byte	0x04, 0x17
        /*000a*/ 	.short	(.L_11 - .L_10)
.L_10:
        /*000c*/ 	.word	0x00000000
        /*0010*/ 	.short	0x0006
        /*0012*/ 	.short	0x0030
        /*0014*/ 	.byte	0x00, 0xf0, 0x11, 0x00


	//----- nvinfo : EIATTR_KPARAM_INFO
	.align		4
.L_11:
        /*0018*/ 	.byte	0x04, 0x17
        /*001a*/ 	.short	(.L_13 - .L_12)
.L_12:
        /*001c*/ 	.word	0x00000000
        /*0020*/ 	.short	0x0005
        /*0022*/ 	.short	0x0028
        /*0024*/ 	.byte	0x00, 0xf4, 0x21, 0x00


	//----- nvinfo : EIATTR_KPARAM_INFO
	.align		4
.L_13:
        /*0028*/ 	.byte	0x04, 0x17
        /*002a*/ 	.short	(.L_15 - .L_14)
.L_14:
        /*002c*/ 	.word	0x00000000
        /*0030*/ 	.short	0x0004
        /*0032*/ 	.short	0x0020
        /*0034*/ 	.byte	0x00, 0xf4, 0x21, 0x00


	//----- nvinfo : EIATTR_KPARAM_INFO
	.align		4
.L_15:
        /*0038*/ 	.byte	0x04, 0x17
        /*003a*/ 	.short	(.L_17 - .L_16)
.L_16:
        /*003c*/ 	.word	0x00000000
        /*0040*/ 	.short	0x0003
        /*0042*/ 	.short	0x0018
        /*0044*/ 	.byte	0x00, 0xf4, 0x21, 0x00


	//----- nvinfo : EIATTR_KPARAM_INFO
	.align		4
.L_17:
        /*0048*/ 	.byte	0x04, 0x17
        /*004a*/ 	.short	(.L_19 - .L_18)
.L_18:
        /*004c*/ 	.word	0x00000000
        /*0050*/ 	.short	0x0002
        /*0052*/ 	.short	0x0010
        /*0054*/ 	.byte	0x00, 0xf4, 0x21, 0x00


	//----- nvinfo : EIATTR_KPARAM_INFO
	.align		4
.L_19:
        /*0058*/ 	.byte	0x04, 0x17
        /*005a*/ 	.short	(.L_21 - .L_20)
.L_20:
        /*005c*/ 	.word	0x00000000
        /*0060*/ 	.short	0x0001
        /*0062*/ 	.short	0x0008
        /*0064*/ 	.byte	0x00, 0xf4, 0x21, 0x00


	//----- nvinfo : EIATTR_KPARAM_INFO
	.align		4
.L_21:
        /*0068*/ 	.byte	0x04, 0x17
        /*006a*/ 	.short	(.L_23 - .L_22)
.L_22:
        /*006c*/ 	.word	0x00000000
        /*0070*/ 	.short	0x0000
        /*0072*/ 	.short	0x0000
        /*0074*/ 	.byte	0x00, 0xf4, 0x21, 0x00


	//----- nvinfo : EIATTR_SPARSE_MMA_MASK
	.align		4
.L_23:
        /*0078*/ 	.byte	0x03, 0x50
        /*007a*/ 	.short	0x0000


	//----- nvinfo : EIATTR_MAXREG_COUNT
	.align		4
        /*007c*/ 	.byte	0x03, 0x1b
        /*007e*/ 	.short	0x00ff


	//----- nvinfo : EIATTR_EXIT_INSTR_OFFSETS
	.align		4
        /*0080*/ 	.byte	0x04, 0x1c
        /*0082*/ 	.short	(.L_25 - .L_24)


	//   ....[0]....
.L_24:
        /*0084*/ 	.word	0x000005f0


	//----- nvinfo : EIATTR_REQNTID
	.align		4
.L_25:
        /*0088*/ 	.byte	0x04, 0x10
        /*008a*/ 	.short	(.L_27 - .L_26)
.L_26:
        /*008c*/ 	.word	0x00000080
        /*0090*/ 	.word	0x00000001
        /*0094*/ 	.word	0x00000001


	//----- nvinfo : EIATTR_CBANK_PARAM_SIZE
	.align		4
.L_27:
        /*0098*/ 	.byte	0x03, 0x19
        /*009a*/ 	.short	0x0034


	//----- nvinfo : EIATTR_PARAM_CBANK
	.align		4
        /*009c*/ 	.byte	0x04, 0x0a
        /*009e*/ 	.short	(.L_29 - .L_28)
	.align		4
.L_28:
        /*00a0*/ 	.word	index@(.nv.constant0.triton_poi_fused__unsafe_index_add_mul_sub_34)
        /*00a4*/ 	.short	0x0210
        /*00a6*/ 	.short	0x0034


	//----- nvinfo : EIATTR_SW_WAR
	.align		4
.L_29:
        /*00a8*/ 	.byte	0x04, 0x36
        /*00aa*/ 	.short	(.L_31 - .L_30)
.L_30:
        /*00ac*/ 	.word	0x00000008
.L_31:


//--------------------- .nv.callgraph             --------------------------
	.section	.nv.callgraph,"",@"SHT_CUDA_CALLGRAPH"
	.align	4
	.sectionentsize	8
	.align		4
        /*0000*/ 	.word	0x00000000
	.align		4
        /*0004*/ 	.word	0xffffffff
	.align		4
        /*0008*/ 	.word	0x00000000
	.align		4
        /*000c*/ 	.word	0xfffffffe
	.align		4
        /*0010*/ 	.word	0x00000000
	.align		4
        /*0014*/ 	.word	0xfffffffd
	.align		4
        /*0018*/ 	.word	0x00000000
	.align		4
        /*001c*/ 	.word	0xfffffffc


//--------------------- .text.triton_poi_fused__unsafe_index_add_mul_sub_34 --------------------------
	.section	.text.triton_poi_fused__unsafe_index_add_mul_sub_34,"ax",@progbits
	.align	128
        .global         triton_poi_fused__unsafe_index_add_mul_sub_34
        .type           triton_poi_fused__unsafe_index_add_mul_sub_34,@function
        .size           triton_poi_fused__unsafe_index_add_mul_sub_34,(.L_x_1 - triton_poi_fused__unsafe_index_add_mul_sub_34)
        .other          triton_poi_fused__unsafe_index_add_mul_sub_34,@"STO_CUDA_ENTRY STV_DEFAULT"
triton_poi_fused__unsafe_index_add_mul_sub_34:
.text.triton_poi_fused__unsafe_index_add_mul_sub_34:
[----:B------:R-:W-:Y:S01]  /*0000*/  LDC R1, c[0x0][0x28] ;  /* 0x00000a00ff017b82 */ /* 0x000fe20000000800 */
[----:B------:R-:W1:Y:S07]  /*0010*/  S2R R0, SR_TID.X ;  /* 0x0000000000007919 */ /* 0x000e6e0000002100 */
[----:B------:R-:W2:Y:S01]  /*0020*/  LDC.64 R14, c[0x0][0x210] ;  /* 0x00008400ff0e7b82 */ /* 0x000ea20000000a00 */
[----:B------:R-:W-:Y:S01]  /*0030*/  ULDC.64 UR4, c[0x0][0x208] ;  /* 0x0000820000047ab9 */ /* 0x000fe20000000a00 */
[----:B------:R-:W-:Y:S01]  /*0040*/  ULDC.64 UR6, c[0x0][0x220] ;  /* 0x0000880000067ab9 */ /* 0x000fe20000000a00 */
[----:B------:R-:W3:Y:S05]  /*0050*/  S2R R3, SR_CTAID.X ;  /* 0x0000000000037919 */ /* 0x000eea0000002500 */
[----:B------:R-:W4:Y:S01]  /*0060*/  LDC.64 R6, c[0x0][0x218] ;  /* 0x00008600ff067b82 */ /* 0x000f220000000a00 */
[----:B-1----:R-:W-:-:S05]  /*0070*/  IMAD.SHL.U32 R0, R0, 0x2, RZ ;  /* 0x0000000200007824 */ /* 0x002fca00078e00ff */
[----:B------:R-:W-:-:S05]  /*0080*/  LOP3.LUT R0, R0, 0xfe, RZ, 0xc0, !PT ;  /* 0x000000fe00007812 */ /* 0x000fca00078ec0ff */
[----:B---3--:R-:W-:-:S05]  /*0090*/  IMAD R0, R3, 0x100, R0 ;  /* 0x0000010003007824 */ /* 0x008fca00078e0200 */
[----:B------:R-:W-:-:S04]  /*00a0*/  SHF.R.S32.HI R5, RZ, 0x1f, R0 ;  /* 0x0000001fff057819 */ /* 0x000fc80000011400 */
[----:B------:R-:W-:Y:S02]  /*00b0*/  LEA.HI R2, R5, R0, RZ, 0x3 ;  /* 0x0000000005027211 */ /* 0x000fe400078f18ff */
[----:B------:R-:W1:Y:S02]  /*00c0*/  LDC.64 R4, c[0x0][0x228] ;  /* 0x00008a00ff047b82 */ /* 0x000e640000000a00 */
[----:B------:R-:W-:-:S04]  /*00d0*/  SHF.R.S32.HI R8, RZ, 0x3, R2 ;  /* 0x00000003ff087819 */ /* 0x000fc80000011402 */
[----:B------:R-:W-:-:S04]  /*00e0*/  LEA.HI R9, R8, R8, RZ, 0x3 ;  /* 0x0000000808097211 */ /* 0x000fc800078f18ff */
[----:B------:R-:W-:-:S05]  /*00f0*/  LOP3.LUT R9, R9, 0xfffffff8, RZ, 0xc0, !PT ;  /* 0xfffffff809097812 */ /* 0x000fca00078ec0ff */
[----:B------:R-:W-:-:S04]  /*0100*/  IMAD.IADD R9, R8, 0x1, -R9 ;  /* 0x0000000108097824 */ /* 0x000fc800078e0a09 */
[----:B--2---:R-:W-:Y:S01]  /*0110*/  IMAD.WIDE R14, R9, 0x8, R14 ;  /* 0x00000008090e7825 */ /* 0x004fe200078e020e */
[----:B------:R-:W-:-:S05]  /*0120*/  LOP3.LUT R9, R2, 0xfffffff8, RZ, 0xc0, !PT ;  /* 0xfffffff802097812 */ /* 0x000fca00078ec0ff */
[----:B------:R-:W-:Y:S01]  /*0130*/  IMAD.IADD R2, R0, 0x1, -R9 ;  /* 0x0000000100027824 */ /* 0x000fe200078e0a09 */
[----:B------:R-:W2:Y:S03]  /*0140*/  LDG.E.EL.64 R14, desc[UR4][R14.64] ;  /* 0x000000040e0e7981 */ /* 0x000ea6000c2e1b00 */
[----:B----4-:R-:W-:-:S04]  /*0150*/  IMAD.WIDE R6, R2, 0x8, R6 ;  /* 0x0000000802067825 */ /* 0x010fc800078e0206 */
[----:B-1----:R-:W-:Y:S02]  /*0160*/  IMAD.WIDE R8, R2, 0x8, R4 ;  /* 0x0000000802087825 */ /* 0x002fe400078e0204 */
[----:B------:R-:W3:Y:S04]  /*0170*/  LDG.E.EL.128 R4, desc[UR4][R6.64] ;  /* 0x0000000406047981 */ /* 0x000ee8000c2e1d00 */
[----:B------:R-:W4:Y:S01]  /*0180*/  LDG.E.EL.128 R8, desc[UR4][R8.64] ;  /* 0x0000000408087981 */ /* 0x000f22000c2e1d00 */
[----:B------:R-:W-:-:S04]  /*0190*/  SHF.R.S32.HI R3, RZ, 0x17, R3 ;  /* 0x00000017ff037819 */ /* 0x000fc80000011403 */
[----:B------:R-:W-:-:S04]  /*01a0*/  SGXT R3, R3, 0x1 ;  /* 0x000000010303781a */ /* 0x000fc80000000200 */
[CC--:B------:R-:W-:Y:S02]  /*01b0*/  LEA.HI R12, R3.reuse, R0.reuse, RZ, 0x6 ;  /* 0x00000000030c7211 */ /* 0x0c0fe400078f30ff */
[----:B------:R-:W-:Y:S02]  /*01c0*/  LEA.HI R3, R3, R0, RZ, 0xd ;  /* 0x0000000003037211 */ /* 0x000fe400078f68ff */
[----:B------:R-:W-:Y:S02]  /*01d0*/  SHF.R.S32.HI R12, RZ, 0x6, R12 ;  /* 0x00000006ff0c7819 */ /* 0x000fe4000001140c */
[----:B------:R-:W-:Y:S02]  /*01e0*/  SHF.R.S32.HI R3, RZ, 0xd, R3 ;  /* 0x0000000dff037819 */ /* 0x000fe40000011403 */
[----:B------:R-:W-:-:S03]  /*01f0*/  LEA.HI R13, R12, R12, RZ, 0x7 ;  /* 0x0000000c0c0d7211 */ /* 0x000fc600078f38ff */
[----:B------:R-:W-:Y:S01]  /*0200*/  IMAD.SHL.U32 R3, R3, 0x800, RZ ;  /* 0x0000080003037824 */ /* 0x000fe200078e00ff */
[----:B------:R-:W-:-:S05]  /*0210*/  LOP3.LUT R17, R13, 0xffffff80, RZ, 0xc0, !PT ;  /* 0xffffff800d117812 */ /* 0x000fca00078ec0ff */
[----:B------:R-:W-:Y:S01]  /*0220*/  IMAD.IADD R12, R12, 0x1, -R17 ;  /* 0x000000010c0c7824 */ /* 0x000fe200078e0a11 */
[----:B--2---:R-:W-:-:S04]  /*0230*/  SHF.R.U32.HI R19, RZ, 0x1d, R15 ;  /* 0x0000001dff137819 */ /* 0x004fc8000001160f */
[----:B------:R-:W-:-:S04]  /*0240*/  LOP3.LUT R19, R19, 0x4, RZ, 0xc0, !PT ;  /* 0x0000000413137812 */ /* 0x000fc800078ec0ff */
[----:B------:R-:W-:Y:S02]  /*0250*/  IADD3 R13, P0, R14, R19, RZ ;  /* 0x000000130e0d7210 */ /* 0x000fe40007f1e0ff */
[----:B---3--:R-:W-:Y:S02]  /*0260*/  SHF.R.U32.HI R21, RZ, 0x1d, R5 ;  /* 0x0000001dff157819 */ /* 0x008fe40000011605 */
[----:B----4-:R-:W-:Y:S01]  /*0270*/  SHF.R.U32.HI R17, RZ, 0x1d, R11 ;  /* 0x0000001dff117819 */ /* 0x010fe2000001160b */
[----:B------:R-:W-:Y:S01]  /*0280*/  IMAD.X R18, RZ, RZ, R15, P0 ;  /* 0x000000ffff127224 */ /* 0x000fe200000e060f */
[----:B------:R-:W-:Y:S02]  /*0290*/  LOP3.LUT R21, R21, 0x4, RZ, 0xc0, !PT ;  /* 0x0000000415157812 */ /* 0x000fe400078ec0ff */
[----:B------:R-:W-:Y:S02]  /*02a0*/  SHF.R.U32.HI R15, RZ, 0x1d, R7 ;  /* 0x0000001dff0f7819 */ /* 0x000fe40000011607 */
[----:B------:R-:W-:-:S02]  /*02b0*/  IADD3 R4, P0, R4, R21, RZ ;  /* 0x0000001504047210 */ /* 0x000fc40007f1e0ff */
[----:B------:R-:W-:Y:S02]  /*02c0*/  SHF.R.U32.HI R19, RZ, 0x1d, R9 ;  /* 0x0000001dff137819 */ /* 0x000fe40000011609 */
[----:B------:R-:W-:Y:S01]  /*02d0*/  LOP3.LUT R17, R17, 0x4, RZ, 0xc0, !PT ;  /* 0x0000000411117812 */ /* 0x000fe200078ec0ff */
[----:B------:R-:W-:Y:S01]  /*02e0*/  IMAD.X R21, RZ, RZ, R5, P0 ;  /* 0x000000ffff157224 */ /* 0x000fe200000e0605 */
[----:B------:R-:W-:Y:S02]  /*02f0*/  LOP3.LUT R15, R15, 0x4, RZ, 0xc0, !PT ;  /* 0x000000040f0f7812 */ /* 0x000fe400078ec0ff */
[----:B------:R-:W-:Y:S02]  /*0300*/  LOP3.LUT R19, R19, 0x4, RZ, 0xc0, !PT ;  /* 0x0000000413137812 */ /* 0x000fe400078ec0ff */
[----:B------:R-:W-:Y:S02]  /*0310*/  IADD3 R5, P0, R10, R17, RZ ;  /* 0x000000110a057210 */ /* 0x000fe40007f1e0ff */
[----:B------:R-:W-:-:S02]  /*0320*/  IADD3 R15, P1, R6, R15, RZ ;  /* 0x0000000f060f7210 */ /* 0x000fc40007f3e0ff */
[----:B------:R-:W-:Y:S01]  /*0330*/  IADD3 R19, P2, R8, R19, RZ ;  /* 0x0000001308137210 */ /* 0x000fe20007f5e0ff */
[----:B------:R-:W-:Y:S01]  /*0340*/  IMAD.X R10, RZ, RZ, R11, P0 ;  /* 0x000000ffff0a7224 */ /* 0x000fe200000e060b */
[C---:B------:R-:W-:Y:S01]  /*0350*/  LEA R16, P0, R4.reuse, UR6, 0x9 ;  /* 0x0000000604107c11 */ /* 0x040fe2000f8048ff */
[----:B------:R-:W-:Y:S01]  /*0360*/  IMAD.X R22, RZ, RZ, R7, P1 ;  /* 0x000000ffff167224 */ /* 0x000fe200008e0607 */
[----:B------:R-:W-:Y:S01]  /*0370*/  LEA R6, P3, R5, UR6, 0x9 ;  /* 0x0000000605067c11 */ /* 0x000fe2000f8648ff */
[----:B------:R-:W-:Y:S01]  /*0380*/  IMAD.X R20, RZ, RZ, R9, P2 ;  /* 0x000000ffff147224 */ /* 0x000fe200010e0609 */
[----:B------:R-:W-:Y:S01]  /*0390*/  LEA R14, P1, R15, UR6, 0x9 ;  /* 0x000000060f0e7c11 */ /* 0x000fe2000f8248ff */
[----:B------:R-:W-:Y:S01]  /*03a0*/  IMAD.SHL.U32 R11, R13, 0x800, RZ ;  /* 0x000008000d0b7824 */ /* 0x000fe200078e00ff */
[----:B------:R-:W-:Y:S02]  /*03b0*/  LEA R8, P2, R19, UR6, 0x9 ;  /* 0x0000000613087c11 */ /* 0x000fe4000f8448ff */
[----:B------:R-:W-:-:S02]  /*03c0*/  LEA.HI.X R17, R4, UR7, R21, 0x9, P0 ;  /* 0x0000000704117c11 */ /* 0x000fc400080f4c15 */
[----:B------:R-:W-:Y:S02]  /*03d0*/  LEA.HI.X R7, R5, UR7, R10, 0x9, P3 ;  /* 0x0000000705077c11 */ /* 0x000fe400098f4c0a */
[----:B------:R-:W-:Y:S01]  /*03e0*/  LEA.HI.X R15, R15, UR7, R22, 0x9, P1 ;  /* 0x000000070f0f7c11 */ /* 0x000fe200088f4c16 */
[----:B------:R-:W1:Y:S01]  /*03f0*/  LDC.64 R4, c[0x0][0x230] ;  /* 0x00008c00ff047b82 */ /* 0x000e620000000a00 */
[----:B------:R-:W-:Y:S01]  /*0400*/  LEA.HI.X R9, R19, UR7, R20, 0x9, P2 ;  /* 0x0000000713097c11 */ /* 0x000fe200090f4c14 */
[----:B------:R-:W-:Y:S01]  /*0410*/  IMAD.WIDE R6, R12, 0x4, R6 ;  /* 0x000000040c067825 */ /* 0x000fe200078e0206 */
[----:B------:R-:W-:-:S03]  /*0420*/  SHF.L.U64.HI R10, R13, 0xb, R18 ;  /* 0x0000000b0d0a7819 */ /* 0x000fc60000010212 */
[----:B------:R-:W-:Y:S01]  /*0430*/  IMAD.WIDE R18, R12, 0x4, R16 ;  /* 0x000000040c127825 */ /* 0x000fe200078e0210 */
[----:B------:R-:W-:-:S03]  /*0440*/  IADD3 R6, P2, R6, R11, RZ ;  /* 0x0000000b06067210 */ /* 0x000fc60007f5e0ff */
[----:B------:R-:W-:Y:S01]  /*0450*/  IMAD.WIDE R16, R12, 0x4, R14 ;  /* 0x000000040c107825 */ /* 0x000fe200078e020e */
[----:B------:R-:W-:-:S03]  /*0460*/  IADD3 R14, P0, R18, R11, RZ ;  /* 0x0000000b120e7210 */ /* 0x000fc60007f1e0ff */
[----:B------:R-:W-:-:S04]  /*0470*/  IMAD.WIDE R8, R12, 0x4, R8 ;  /* 0x000000040c087825 */ /* 0x000fc800078e0208 */
[--C-:B------:R-:W-:Y:S01]  /*0480*/  IMAD.X R15, R19, 0x1, R10.reuse, P0 ;  /* 0x00000001130f7824 */ /* 0x100fe200000e060a */
[----:B------:R-:W-:Y:S01]  /*0490*/  IADD3 R12, P0, R16, R11, RZ ;  /* 0x0000000b100c7210 */ /* 0x000fe20007f1e0ff */
[----:B------:R-:W-:Y:S01]  /*04a0*/  IMAD.X R7, R7, 0x1, R10, P2 ;  /* 0x0000000107077824 */ /* 0x000fe200010e060a */
[----:B------:R-:W-:Y:S01]  /*04b0*/  IADD3 R8, P1, R8, R11, RZ ;  /* 0x0000000b08087210 */ /* 0x000fe20007f3e0ff */
[----:B------:R-:W-:-:S04]  /*04c0*/  IMAD.WIDE R14, R3, 0x4, R14 ;  /* 0x00000004030e7825 */ /* 0x000fc800078e020e */
[--C-:B------:R-:W-:Y:S02]  /*04d0*/  IMAD.X R13, R17, 0x1, R10.reuse, P0 ;  /* 0x00000001110d7824 */ /* 0x100fe400000e060a */
[----:B------:R-:W-:Y:S01]  /*04e0*/  IMAD.X R9, R9, 0x1, R10, P1 ;  /* 0x0000000109097824 */ /* 0x000fe200008e060a */
[----:B------:R-:W2:Y:S01]  /*04f0*/  LDG.E.EL R15, desc[UR4][R14.64] ;  /* 0x000000040e0f7981 */ /* 0x000ea2000c2e1900 */
[----:B------:R-:W-:-:S04]  /*0500*/  IMAD.WIDE R12, R3, 0x4, R12 ;  /* 0x00000004030c7825 */ /* 0x000fc800078e020c */
[C---:B------:R-:W-:Y:S02]  /*0510*/  IMAD.WIDE R8, R3.reuse, 0x4, R8 ;  /* 0x0000000403087825 */ /* 0x040fe400078e0208 */
[----:B------:R-:W3:Y:S02]  /*0520*/  LDG.E.EL R12, desc[UR4][R12.64] ;  /* 0x000000040c0c7981 */ /* 0x000ee4000c2e1900 */
[----:B------:R-:W-:Y:S02]  /*0530*/  IMAD.WIDE R6, R3, 0x4, R6 ;  /* 0x0000000403067825 */ /* 0x000fe400078e0206 */
[----:B------:R-:W2:Y:S02]  /*0540*/  LDG.E.EL R8, desc[UR4][R8.64] ;  /* 0x0000000408087981 */ /* 0x000ea4000c2e1900 */
[----:B-1----:R-:W-:Y:S02]  /*0550*/  IMAD.WIDE R4, R2, 0x4, R4 ;  /* 0x0000000402047825 */ /* 0x002fe400078e0204 */
[----:B------:R-:W3:Y:S01]  /*0560*/  LDG.E.EL R7, desc[UR4][R6.64] ;  /* 0x0000000406077981 */ /* 0x000ee2000c2e1900 */
[----:B------:R-:W1:Y:S03]  /*0570*/  LDC.64 R2, c[0x0][0x238] ;  /* 0x00008e00ff027b82 */ /* 0x000e660000000a00 */
[----:B------:R-:W4:Y:S01]  /*0580*/  LDG.E.EL.64 R4, desc[UR4][R4.64] ;  /* 0x0000000404047981 */ /* 0x000f22000c2e1b00 */
[----:B-1----:R-:W-:-:S04]  /*0590*/  IMAD.WIDE R2, R0, 0x4, R2 ;  /* 0x0000000400027825 */ /* 0x002fc800078e0202 */
[----:B--2---:R-:W-:Y:S01]  /*05a0*/  FADD R10, -R15, R8 ;  /* 0x000000080f0a7221 */ /* 0x004fe20000000100 */
[----:B---3--:R-:W-:-:S03]  /*05b0*/  FADD R11, -R12, R7 ;  /* 0x000000070c0b7221 */ /* 0x008fc60000000100 */
[----:B----4-:R-:W-:Y:S01]  /*05c0*/  FFMA R10, R4, R10, R15 ;  /* 0x0000000a040a7223 */ /* 0x010fe2000000000f */
[----:B------:R-:W-:-:S05]  /*05d0*/  FFMA R11, R5, R11, R12 ;  /* 0x0000000b050b7223 */ /* 0x000fca000000000c */
[----:B------:R-:W-:Y:S01]  /*05e0*/  STG.E.64 desc[UR4][R2.64], R10 ;  /* 0x0000000a02007986 */ /* 0x000fe2000c101b04 */
[----:B------:R-:W-:Y:S05]  /*05f0*/  EXIT ;  /* 0x000000000000794d */ /* 0x000fea0003800000 */
.L_x_0:
[----:B------:R-:W-:-:S00]  /*0600*/  BRA `(.L_x_0) ;  /* 0xfffffffc00fc7947 */ /* 0x000fc0000383ffff */
[----:B------:R-:W-:-:S00]  /*0610*/  NOP ;  /* 0x0000000000007918 */ /* 0x000fc00000000000 */
        /* <DEDUP_REMOVED lines=14> */
.L_x_1:


//--------------------- .nv.constant0.triton_poi_fused__unsafe_index_add_mul_sub_34 --------------------------
	.section	.nv.constant0.triton_poi_fused__unsafe_index_add_mul_sub_34,"a",@progbits
	.sectionflags	@""
	.align	4
.nv.constant0.triton_poi_fused__unsafe_index_add_mul_sub_34:
	.zero		580
